//
// Generated by NVIDIA NVVM Compiler
//
// Compiler Build ID: CL-36424714
// Cuda compilation tools, release 13.0, V13.0.88
// Based on NVVM 20.0.0
//

.version 9.0
.target sm_100
.address_size 64

	// .globl	_Z15sum_loop_kernelPdi

.visible .entry _Z15sum_loop_kernelPdi(
	.param .u64 .ptr .align 1 _Z15sum_loop_kernelPdi_param_0,
	.param .u32 _Z15sum_loop_kernelPdi_param_1
)
{
	.reg .pred 	%p<2>;
	.reg .b32 	%r<6>;
	.reg .b64 	%rd<5>;
	.reg .b64 	%fd<3>;

	ld.param.u64 	%rd1, [_Z15sum_loop_kernelPdi_param_0];
	ld.param.u32 	%r2, [_Z15sum_loop_kernelPdi_param_1];
	mov.u32 	%r3, %ctaid.x;
	mov.u32 	%r4, %ntid.x;
	mov.u32 	%r5, %tid.x;
	mad.lo.s32 	%r1, %r3, %r4, %r5;
	setp.ge.s32 	%p1, %r1, %r2;
	@%p1 bra 	$L__BB0_2;
	cvta.to.global.u64 	%rd2, %rd1;
	mul.wide.s32 	%rd3, %r1, 8;
	add.s64 	%rd4, %rd2, %rd3;
	ld.global.f64 	%fd1, [%rd4];
	add.f64 	%fd2, %fd1, 0d3FF0000000000000;
	st.global.f64 	[%rd4], %fd2;
$L__BB0_2:
	ret;

}


// ===== COMPILED SASS (sm_100) =====

	.target	sm_100

	.elftype	@"ET_EXEC"


//--------------------- .note.nv.tkinfo           --------------------------
	.section	.note.nv.tkinfo,"",@"SHT_NOTE"
	.sectionflags	@"SHF_NOTE_NV_TKINFO"
	.tkinfo
        /*0018*/ 	.word	0x00000002
        /*0030*/ 	.string	""
        /*0030*/ 	.string	"ptxas"
        /*0030*/ 	.string	"Cuda compilation tools, release 13.0, V13.0.88"
        /*0030*/ 	.string	"Build cuda_13.0.r13.0/compiler.36424714_0"
        /*0030*/ 	.string	"-arch sm_100 -m 64 "



//--------------------- .note.nv.cuinfo           --------------------------
	.section	.note.nv.cuinfo,"",@"SHT_NOTE"
	.sectionflags	@"SHF_NOTE_NV_CUINFO"
        /*0018*/ 	.short	0x0002
        /*001a*/ 	.short	0x0064
        /*001c*/ 	.short	0x0082
	.zero		2


//--------------------- .nv.info                  --------------------------
	.section	.nv.info,"",@"SHT_CUDA_INFO"
	.align	4


	//----- nvinfo : EIATTR_REGCOUNT
	.align		4
        /*0000*/ 	.byte	0x04, 0x2f
        /*0002*/ 	.short	(.L_1 - .L_0)
	.align		4
.L_0:
        /*0004*/ 	.word	index@(_Z15sum_loop_kernelPdi)
        /*0008*/ 	.word	0x00000008


	//----- nvinfo : EIATTR_FRAME_SIZE
	.align		4
.L_1:
        /*000c*/ 	.byte	0x04, 0x11
        /*000e*/ 	.short	(.L_3 - .L_2)
	.align		4
.L_2:
        /*0010*/ 	.word	index@(_Z15sum_loop_kernelPdi)
        /*0014*/ 	.word	0x00000000


	//----- nvinfo : EIATTR_MIN_STACK_SIZE
	.align		4
.L_3:
        /*0018*/ 	.byte	0x04, 0x12
        /*001a*/ 	.short	(.L_5 - .L_4)
	.align		4
.L_4:
        /*001c*/ 	.word	index@(_Z15sum_loop_kernelPdi)
        /*0020*/ 	.word	0x00000000
.L_5:


//--------------------- .nv.compat                --------------------------
	.section	.nv.compat,"",@"SHT_CUDA_COMPAT_INFO"
	.align	4
        /*0000*/ 	.byte	0x02, 0x09, 0x00, 0x00, 0x02, 0x02, 0x01, 0x00, 0x02, 0x05, 0x05, 0x00, 0x03, 0x07, 0x01, 0x01
        /*0010*/ 	.byte	0x02, 0x03, 0x00, 0x00, 0x02, 0x06, 0x01, 0x00, 0x04, 0x0b, 0x08, 0x00, 0x01, 0x00, 0x00, 0x00
        /*0020*/ 	.byte	0x00, 0x00, 0x00, 0x00


//--------------------- .nv.info._Z15sum_loop_kernelPdi --------------------------
	.section	.nv.info._Z15sum_loop_kernelPdi,"",@"SHT_CUDA_INFO"
	.sectionflags	@""
	.align	4


	//----- nvinfo : EIATTR_CUDA_API_VERSION
	.align		4
        /*0000*/ 	.byte	0x04, 0x37
        /*0002*/ 	.short	(.L_7 - .L_6)
.L_6:
        /*0004*/ 	.word	0x00000082


	//----- nvinfo : EIATTR_KPARAM_INFO
	.align		4
.L_7:
        /*0008*/ 	.byte	0x04, 0x17
        /*000a*/ 	.short	(.L_9 - .L_8)
.L_8:
        /*000c*/ 	.word	0x00000000
        /*0010*/ 	.short	0x0001
        /*0012*/ 	.short	0x0008
        /*0014*/ 	.byte	0x00, 0xf0, 0x11, 0x00


	//----- nvinfo : EIATTR_KPARAM_INFO
	.align		4
.L_9:
        /*0018*/ 	.byte	0x04, 0x17
        /*001a*/ 	.short	(.L_11 - .L_10)
.L_10:
        /*001c*/ 	.word	0x00000000
        /*0020*/ 	.short	0x0000
        /*0022*/ 	.short	0x0000
        /*0024*/ 	.byte	0x00, 0xf5, 0x21, 0x00


	//----- nvinfo : EIATTR_SPARSE_MMA_MASK
	.align		4
.L_11:
        /*0028*/ 	.byte	0x03, 0x50
        /*002a*/ 	.short	0x0000


	//----- nvinfo : EIATTR_MAXREG_COUNT
	.align		4
        /*002c*/ 	.byte	0x03, 0x1b
        /*002e*/ 	.short	0x00ff


	//----- nvinfo : EIATTR_MERCURY_ISA_VERSION
	.align		4
        /*0030*/ 	.byte	0x03, 0x5f
        /*0032*/ 	.short	0x0101


	//----- nvinfo : EIATTR_VRC_CTA_INIT_COUNT
	.align		4
        /*0034*/ 	.byte	0x02, 0x4a
	.zero		1
	.zero		1


	//----- nvinfo : EIATTR_EXIT_INSTR_OFFSETS
	.align		4
        /*0038*/ 	.byte	0x04, 0x1c
        /*003a*/ 	.short	(.L_13 - .L_12)


	//   ....[0]....
.L_12:
        /*003c*/ 	.word	0x00000070


	//   ....[1]....
        /*0040*/ 	.word	0x000000e0


	//----- nvinfo : EIATTR_CBANK_PARAM_SIZE
	.align		4
.L_13:
        /*0044*/ 	.byte	0x03, 0x19
        /*0046*/ 	.short	0x000c


	//----- nvinfo : EIATTR_PARAM_CBANK
	.align		4
        /*0048*/ 	.byte	0x04, 0x0a
        /*004a*/ 	.short	(.L_15 - .L_14)
	.align		4
.L_14:
        /*004c*/ 	.word	index@(.nv.constant0._Z15sum_loop_kernelPdi)
        /*0050*/ 	.short	0x0380
        /*0052*/ 	.short	0x000c


	//----- nvinfo : EIATTR_SW_WAR
	.align		4
.L_15:
        /*0054*/ 	.byte	0x04, 0x36
        /*0056*/ 	.short	(.L_17 - .L_16)
.L_16:
        /*0058*/ 	.word	0x00000008
.L_17:


//--------------------- .nv.callgraph             --------------------------
	.section	.nv.callgraph,"",@"SHT_CUDA_CALLGRAPH"
	.align	4
	.sectionentsize	8
	.align		4
        /*0000*/ 	.word	0x00000000
	.align		4
        /*0004*/ 	.word	0xffffffff
	.align		4
        /*0008*/ 	.word	0x00000000
	.align		4
        /*000c*/ 	.word	0xfffffffe
	.align		4
        /*0010*/ 	.word	0x00000000
	.align		4
        /*0014*/ 	.word	0xfffffffd
	.align		4
        /*0018*/ 	.word	0x00000000
	.align		4
        /*001c*/ 	.word	0xfffffffc


//--------------------- .text._Z15sum_loop_kernelPdi --------------------------
	.section	.text._Z15sum_loop_kernelPdi,"ax",@progbits
	.align	128
        .global         _Z15sum_loop_kernelPdi
        .type           _Z15sum_loop_kernelPdi,@function
        .size           _Z15sum_loop_kernelPdi,(.L_x_1 - _Z15sum_loop_kernelPdi)
        .other          _Z15sum_loop_kernelPdi,@"STO_CUDA_ENTRY STV_DEFAULT"
_Z15sum_loop_kernelPdi:
.text._Z15sum_loop_kernelPdi:
[----:B------:R-:W-:Y:S01]  /*0000*/  LDC R1, c[0x0][0x37c] ;  /* 0x0000df00ff017b82 */ /* 0x000fe20000000800 */
[----:B------:R-:W0:Y:S07]  /*0010*/  S2R R0, SR_TID.X ;  /* 0x0000000000007919 */ /* 0x000e2e0000002100 */
[----:B------:R-:W0:Y:S01]  /*0020*/  S2UR UR4, SR_CTAID.X ;  /* 0x00000000000479c3 */ /* 0x000e220000002500 */
[----:B------:R-:W1:Y:S07]  /*0030*/  LDCU UR5, c[0x0][0x388] ;  /* 0x00007100ff0577ac */ /* 0x000e6e0008000800 */
[----:B------:R-:W0:Y:S02]  /*0040*/  LDC R5, c[0x0][0x360] ;  /* 0x0000d800ff057b82 */ /* 0x000e240000000800 */
[----:B0-----:R-:W-:-:S05]  /*0050*/  IMAD R5, R5, UR4, R0 ;  /* 0x0000000405057c24 */ /* 0x001fca000f8e0200 */
[----:B-1----:R-:W-:-:S13]  /*0060*/  ISETP.GE.AND P0, PT, R5, UR5, PT ;  /* 0x0000000505007c0c */ /* 0x002fda000bf06270 */
[----:B------:R-:W-:Y:S05]  /*0070*/  @P0 EXIT ;  /* 0x000000000000094d */ /* 0x000fea0003800000 */
[----:B------:R-:W0:Y:S01]  /*0080*/  LDC.64 R2, c[0x0][0x380] ;  /* 0x0000e000ff027b82 */ /* 0x000e220000000a00 */
[----:B------:R-:W1:Y:S01]  /*0090*/  LDCU.64 UR4, c[0x0][0x358] ;  /* 0x00006b00ff0477ac */ /* 0x000e620008000a00 */
[----:B0-----:R-:W-:-:S05]  /*00a0*/  IMAD.WIDE R2, R5, 0x8, R2 ;  /* 0x0000000805027825 */ /* 0x001fca00078e0202 */
[----:B-1----:R-:W2:Y:S02]  /*00b0*/  LDG.E.64 R4, desc[UR4][R2.64] ;  /* 0x0000000402047981 */ /* 0x002ea4000c1e1b00 */
[----:B--2---:R-:W-:-:S07]  /*00c0*/  DADD R4, R4, 1 ;  /* 0x3ff0000004047429 */ /* 0x004fce0000000000 */
[----:B------:R-:W-:Y:S01]  /*00d0*/  STG.E.64 desc[UR4][R2.64], R4 ;  /* 0x0000000402007986 */ /* 0x000fe2000c101b04 */
[----:B------:R-:W-:Y:S05]  /*00e0*/  EXIT ;  /* 0x000000000000794d */ /* 0x000fea0003800000 */
.L_x_0:
[----:B------:R-:W-:-:S00]  /*00f0*/  BRA `(.L_x_0) ;  /* 0xfffffffc00fc7947 */ /* 0x000fc0000383ffff */
[----:B------:R-:W-:-:S00]  /*0100*/  NOP ;  /* 0x0000000000007918 */ /* 0x000fc00000000000 */
[----:B------:R-:W-:-:S00]  /*0110*/  NOP ;  /* 0x0000000000007918 */ /* 0x000fc00000000000 */
[----:B------:R-:W-:-:S00]  /*0120*/  NOP ;  /* 0x0000000000007918 */ /* 0x000fc00000000000 */
[----:B------:R-:W-:-:S00]  /*0130*/  NOP ;  /* 0x0000000000007918 */ /* 0x000fc00000000000 */
[----:B------:R-:W-:-:S00]  /*0140*/  NOP ;  /* 0x0000000000007918 */ /* 0x000fc00000000000 */
[----:B------:R-:W-:-:S00]  /*0150*/  NOP ;  /* 0x0000000000007918 */ /* 0x000fc00000000000 */
[----:B------:R-:W-:-:S00]  /*0160*/  NOP ;  /* 0x0000000000007918 */ /* 0x000fc00000000000 */
[----:B------:R-:W-:-:S00]  /*0170*/  NOP ;  /* 0x0000000000007918 */ /* 0x000fc00000000000 */
.L_x_1:


//--------------------- .nv.shared.reserved.0     --------------------------
	.section	.nv.shared.reserved.0,"aw",@nobits
	.weak		__nv_reservedSMEM_offset_0_alias
	.size		__nv_reservedSMEM_offset_0_alias, 0, 64
	.other		__nv_reservedSMEM_offset_0_alias,@"STO_CUDA_RESERVED_SHARED STV_DEFAULT"
__nv_reservedSMEM_offset_0_alias:
	.zero		0
	.zero		64


//--------------------- .nv.constant0._Z15sum_loop_kernelPdi --------------------------
	.section	.nv.constant0._Z15sum_loop_kernelPdi,"a",@progbits
	.sectionflags	@""
	.align	4
.nv.constant0._Z15sum_loop_kernelPdi:
	.zero		908


//--------------------- SYMBOLS --------------------------

	.type		.nv.reservedSmem.offset0,@object
	.size		.nv.reservedSmem.offset0,0x4
